//
// Generated by NVIDIA NVVM Compiler
//
// Compiler Build ID: CL-36424714
// Cuda compilation tools, release 13.0, V13.0.88
// Based on NVVM 20.0.0
//

.version 9.0
.target sm_100
.address_size 64

	// .globl	_Z11yadif_ucharPhyyyiiiiiiib

.visible .entry _Z11yadif_ucharPhyyyiiiiiiib(
	.param .u64 .ptr .align 1 _Z11yadif_ucharPhyyyiiiiiiib_param_0,
	.param .u64 _Z11yadif_ucharPhyyyiiiiiiib_param_1,
	.param .u64 _Z11yadif_ucharPhyyyiiiiiiib_param_2,
	.param .u64 _Z11yadif_ucharPhyyyiiiiiiib_param_3,
	.param .u32 _Z11yadif_ucharPhyyyiiiiiiib_param_4,
	.param .u32 _Z11yadif_ucharPhyyyiiiiiiib_param_5,
	.param .u32 _Z11yadif_ucharPhyyyiiiiiiib_param_6,
	.param .u32 _Z11yadif_ucharPhyyyiiiiiiib_param_7,
	.param .u32 _Z11yadif_ucharPhyyyiiiiiiib_param_8,
	.param .u32 _Z11yadif_ucharPhyyyiiiiiiib_param_9,
	.param .u32 _Z11yadif_ucharPhyyyiiiiiiib_param_10,
	.param .u8 _Z11yadif_ucharPhyyyiiiiiiib_param_11
)
{
	.reg .pred 	%p<11>;
	.reg .b16 	%rs<16>;
	.reg .b32 	%r<246>;
	.reg .b32 	%f<15>;
	.reg .b64 	%rd<14>;

	ld.param.u64 	%rd5, [_Z11yadif_ucharPhyyyiiiiiiib_param_0];
	ld.param.u64 	%rd3, [_Z11yadif_ucharPhyyyiiiiiiib_param_2];
	ld.param.u32 	%r39, [_Z11yadif_ucharPhyyyiiiiiiib_param_4];
	ld.param.u32 	%r40, [_Z11yadif_ucharPhyyyiiiiiiib_param_5];
	ld.param.u32 	%r36, [_Z11yadif_ucharPhyyyiiiiiiib_param_6];
	ld.param.u32 	%r37, [_Z11yadif_ucharPhyyyiiiiiiib_param_9];
	ld.param.u32 	%r38, [_Z11yadif_ucharPhyyyiiiiiiib_param_10];
	ld.param.s8 	%rs1, [_Z11yadif_ucharPhyyyiiiiiiib_param_11];
	cvta.to.global.u64 	%rd1, %rd5;
	mov.u32 	%r42, %ctaid.x;
	mov.u32 	%r43, %ntid.x;
	mov.u32 	%r44, %tid.x;
	mad.lo.s32 	%r1, %r42, %r43, %r44;
	mov.u32 	%r45, %ctaid.y;
	mov.u32 	%r46, %ntid.y;
	mov.u32 	%r47, %tid.y;
	mad.lo.s32 	%r48, %r45, %r46, %r47;
	setp.ge.s32 	%p1, %r1, %r39;
	setp.ge.s32 	%p2, %r48, %r40;
	or.pred  	%p3, %p1, %p2;
	@%p3 bra 	$L__BB0_10;
	and.b32  	%r49, %r48, 1;
	setp.ne.s32 	%p4, %r49, %r37;
	@%p4 bra 	$L__BB0_3;
	cvt.rn.f32.s32 	%f13, %r1;
	cvt.rn.f32.u32 	%f14, %r48;
	tex.2d.v4.u32.f32 	{%r237, %r238, %r239, %r240}, [%rd3, {%f13, %f14}];
	mad.lo.s32 	%r241, %r36, %r48, %r1;
	cvt.s64.s32 	%rd10, %r241;
	add.s64 	%rd11, %rd1, %rd10;
	st.global.u8 	[%rd11], %r237;
	bra.uni 	$L__BB0_10;
$L__BB0_3:
	add.s32 	%r50, %r1, -3;
	cvt.rn.f32.s32 	%f4, %r50;
	add.s32 	%r51, %r48, -1;
	cvt.rn.f32.s32 	%f1, %r51;
	tex.2d.v4.u32.f32 	{%r3, %r52, %r53, %r54}, [%rd3, {%f4, %f1}];
	add.s32 	%r55, %r1, -2;
	cvt.rn.f32.s32 	%f5, %r55;
	tex.2d.v4.u32.f32 	{%r56, %r57, %r58, %r59}, [%rd3, {%f5, %f1}];
	add.s32 	%r60, %r1, -1;
	cvt.rn.f32.s32 	%f6, %r60;
	tex.2d.v4.u32.f32 	{%r61, %r62, %r63, %r64}, [%rd3, {%f6, %f1}];
	cvt.rn.f32.s32 	%f2, %r1;
	tex.2d.v4.u32.f32 	{%r65, %r66, %r67, %r68}, [%rd3, {%f2, %f1}];
	add.s32 	%r69, %r1, 1;
	cvt.rn.f32.s32 	%f7, %r69;
	tex.2d.v4.u32.f32 	{%r70, %r71, %r72, %r73}, [%rd3, {%f7, %f1}];
	add.s32 	%r74, %r1, 2;
	cvt.rn.f32.s32 	%f8, %r74;
	tex.2d.v4.u32.f32 	{%r4, %r75, %r76, %r77}, [%rd3, {%f8, %f1}];
	add.s32 	%r78, %r1, 3;
	cvt.rn.f32.s32 	%f9, %r78;
	tex.2d.v4.u32.f32 	{%r5, %r79, %r80, %r81}, [%rd3, {%f9, %f1}];
	add.s32 	%r82, %r48, 1;
	cvt.rn.f32.u32 	%f3, %r82;
	tex.2d.v4.u32.f32 	{%r6, %r83, %r84, %r85}, [%rd3, {%f4, %f3}];
	tex.2d.v4.u32.f32 	{%r7, %r86, %r87, %r88}, [%rd3, {%f5, %f3}];
	tex.2d.v4.u32.f32 	{%r89, %r90, %r91, %r92}, [%rd3, {%f6, %f3}];
	tex.2d.v4.u32.f32 	{%r93, %r94, %r95, %r96}, [%rd3, {%f2, %f3}];
	tex.2d.v4.u32.f32 	{%r97, %r98, %r99, %r100}, [%rd3, {%f7, %f3}];
	tex.2d.v4.u32.f32 	{%r101, %r102, %r103, %r104}, [%rd3, {%f8, %f3}];
	tex.2d.v4.u32.f32 	{%r8, %r105, %r106, %r107}, [%rd3, {%f9, %f3}];
	and.b32  	%r9, %r65, 255;
	and.b32  	%r10, %r93, 255;
	add.s32 	%r244, %r10, %r9;
	and.b32  	%r12, %r61, 255;
	and.b32  	%r13, %r89, 255;
	sub.s32 	%r108, %r12, %r13;
	abs.s32 	%r109, %r108;
	sub.s32 	%r110, %r9, %r10;
	abs.s32 	%r111, %r110;
	add.s32 	%r112, %r111, %r109;
	and.b32  	%r14, %r70, 255;
	and.b32  	%r15, %r97, 255;
	sub.s32 	%r113, %r14, %r15;
	abs.s32 	%r114, %r113;
	add.s32 	%r243, %r112, %r114;
	and.b32  	%r17, %r56, 255;
	sub.s32 	%r115, %r17, %r10;
	abs.s32 	%r116, %r115;
	sub.s32 	%r117, %r12, %r15;
	abs.s32 	%r118, %r117;
	add.s32 	%r119, %r118, %r116;
	and.b32  	%r18, %r101, 255;
	sub.s32 	%r120, %r9, %r18;
	abs.s32 	%r121, %r120;
	add.s32 	%r19, %r119, %r121;
	setp.ge.u32 	%p5, %r19, %r243;
	@%p5 bra 	$L__BB0_5;
	add.s32 	%r122, %r15, %r12;
	and.b32  	%r123, %r3, 255;
	sub.s32 	%r124, %r123, %r15;
	abs.s32 	%r125, %r124;
	sub.s32 	%r126, %r17, %r18;
	abs.s32 	%r127, %r126;
	add.s32 	%r128, %r127, %r125;
	and.b32  	%r129, %r8, 255;
	sub.s32 	%r130, %r12, %r129;
	abs.s32 	%r131, %r130;
	add.s32 	%r132, %r128, %r131;
	setp.lt.u32 	%p6, %r132, %r19;
	add.s32 	%r133, %r18, %r17;
	selp.b32 	%r244, %r133, %r122, %p6;
	min.u32 	%r243, %r132, %r19;
$L__BB0_5:
	and.b32  	%r24, %r7, 255;
	sub.s32 	%r134, %r9, %r24;
	abs.s32 	%r135, %r134;
	sub.s32 	%r136, %r14, %r13;
	abs.s32 	%r137, %r136;
	add.s32 	%r138, %r137, %r135;
	and.b32  	%r25, %r4, 255;
	sub.s32 	%r139, %r25, %r10;
	abs.s32 	%r140, %r139;
	add.s32 	%r26, %r138, %r140;
	setp.ge.u32 	%p7, %r26, %r243;
	@%p7 bra 	$L__BB0_7;
	add.s32 	%r141, %r13, %r14;
	and.b32  	%r142, %r6, 255;
	sub.s32 	%r143, %r14, %r142;
	abs.s32 	%r144, %r143;
	sub.s32 	%r145, %r25, %r24;
	abs.s32 	%r146, %r145;
	add.s32 	%r147, %r146, %r144;
	and.b32  	%r148, %r5, 255;
	sub.s32 	%r149, %r148, %r13;
	abs.s32 	%r150, %r149;
	add.s32 	%r151, %r147, %r150;
	setp.lt.u32 	%p8, %r151, %r26;
	add.s32 	%r152, %r24, %r25;
	selp.b32 	%r244, %r152, %r141, %p8;
$L__BB0_7:
	ld.param.u64 	%rd13, [_Z11yadif_ucharPhyyyiiiiiiib_param_3];
	ld.param.u64 	%rd12, [_Z11yadif_ucharPhyyyiiiiiiib_param_1];
	setp.eq.s32 	%p9, %r37, %r38;
	selp.b64 	%rd6, %rd3, %rd12, %p9;
	selp.b64 	%rd7, %rd13, %rd3, %p9;
	tex.2d.v4.u32.f32 	{%r153, %r154, %r155, %r156}, [%rd12, {%f2, %f1}];
	tex.2d.v4.u32.f32 	{%r157, %r158, %r159, %r160}, [%rd12, {%f2, %f3}];
	add.s32 	%r161, %r48, -2;
	cvt.rn.f32.s32 	%f10, %r161;
	tex.2d.v4.u32.f32 	{%r162, %r163, %r164, %r165}, [%rd6, {%f2, %f10}];
	cvt.rn.f32.u32 	%f11, %r48;
	tex.2d.v4.u32.f32 	{%r166, %r167, %r168, %r169}, [%rd6, {%f2, %f11}];
	add.s32 	%r170, %r48, 2;
	cvt.rn.f32.u32 	%f12, %r170;
	tex.2d.v4.u32.f32 	{%r171, %r172, %r173, %r174}, [%rd6, {%f2, %f12}];
	tex.2d.v4.u32.f32 	{%r175, %r176, %r177, %r178}, [%rd7, {%f2, %f10}];
	tex.2d.v4.u32.f32 	{%r179, %r180, %r181, %r182}, [%rd7, {%f2, %f11}];
	tex.2d.v4.u32.f32 	{%r183, %r184, %r185, %r186}, [%rd7, {%f2, %f12}];
	tex.2d.v4.u32.f32 	{%r187, %r188, %r189, %r190}, [%rd13, {%f2, %f1}];
	tex.2d.v4.u32.f32 	{%r191, %r192, %r193, %r194}, [%rd13, {%f2, %f3}];
	shr.u32 	%r29, %r244, 1;
	and.b32  	%r195, %r162, 255;
	and.b32  	%r196, %r175, 255;
	add.s32 	%r30, %r196, %r195;
	and.b32  	%r197, %r166, 255;
	and.b32  	%r198, %r179, 255;
	cvt.u16.u32 	%rs2, %r166;
	and.b16  	%rs3, %rs2, 255;
	cvt.u16.u32 	%rs4, %r179;
	and.b16  	%rs5, %rs4, 255;
	add.s16 	%rs6, %rs5, %rs3;
	shr.u16 	%rs7, %rs6, 1;
	cvt.u32.u16 	%r31, %rs7;
	and.b32  	%r199, %r171, 255;
	and.b32  	%r200, %r183, 255;
	add.s32 	%r32, %r200, %r199;
	sub.s32 	%r201, %r197, %r198;
	abs.s32 	%r202, %r201;
	and.b32  	%r203, %r153, 255;
	sub.s32 	%r204, %r203, %r9;
	abs.s32 	%r205, %r204;
	and.b32  	%r206, %r157, 255;
	sub.s32 	%r207, %r206, %r10;
	abs.s32 	%r208, %r207;
	cvt.u16.u32 	%rs8, %r205;
	cvt.u16.u32 	%rs9, %r208;
	add.s16 	%rs10, %rs9, %rs8;
	shr.u16 	%rs11, %rs10, 1;
	cvt.u32.u16 	%r209, %rs11;
	and.b32  	%r210, %r187, 255;
	sub.s32 	%r211, %r210, %r9;
	abs.s32 	%r212, %r211;
	and.b32  	%r213, %r191, 255;
	sub.s32 	%r214, %r10, %r213;
	abs.s32 	%r215, %r214;
	cvt.u16.u32 	%rs12, %r212;
	cvt.u16.u32 	%rs13, %r215;
	add.s16 	%rs14, %rs13, %rs12;
	shr.u16 	%rs15, %rs14, 1;
	cvt.u32.u16 	%r216, %rs15;
	max.u32 	%r217, %r202, %r209;
	max.u32 	%r245, %r217, %r216;
	setp.ne.s16 	%p10, %rs1, 0;
	@%p10 bra 	$L__BB0_9;
	shr.u32 	%r218, %r32, 1;
	shr.u32 	%r219, %r30, 1;
	sub.s32 	%r220, %r31, %r10;
	sub.s32 	%r221, %r31, %r9;
	sub.s32 	%r222, %r219, %r9;
	sub.s32 	%r223, %r218, %r10;
	min.s32 	%r224, %r222, %r223;
	max.s32 	%r225, %r220, %r221;
	max.s32 	%r226, %r225, %r224;
	max.s32 	%r227, %r222, %r223;
	min.s32 	%r228, %r220, %r221;
	min.s32 	%r229, %r228, %r227;
	neg.s32 	%r230, %r226;
	max.s32 	%r231, %r245, %r229;
	max.s32 	%r245, %r231, %r230;
$L__BB0_9:
	add.s32 	%r232, %r245, %r31;
	min.u32 	%r233, %r232, %r29;
	sub.s32 	%r234, %r31, %r245;
	max.s32 	%r235, %r234, %r233;
	mad.lo.s32 	%r236, %r36, %r48, %r1;
	cvt.s64.s32 	%rd8, %r236;
	add.s64 	%rd9, %rd1, %rd8;
	st.global.u8 	[%rd9], %r235;
$L__BB0_10:
	ret;

}


// ===== COMPILED SASS (sm_100) =====

	.target	sm_100

	.elftype	@"ET_EXEC"


//--------------------- .note.nv.tkinfo           --------------------------
	.section	.note.nv.tkinfo,"",@"SHT_NOTE"
	.sectionflags	@"SHF_NOTE_NV_TKINFO"
	.tkinfo
        /*0018*/ 	.word	0x00000002
        /*0030*/ 	.string	""
        /*0030*/ 	.string	"ptxas"
        /*0030*/ 	.string	"Cuda compilation tools, release 13.0, V13.0.88"
        /*0030*/ 	.string	"Build cuda_13.0.r13.0/compiler.36424714_0"
        /*0030*/ 	.string	"-arch sm_100 -m 64 "



//--------------------- .note.nv.cuinfo           --------------------------
	.section	.note.nv.cuinfo,"",@"SHT_NOTE"
	.sectionflags	@"SHF_NOTE_NV_CUINFO"
        /*0018*/ 	.short	0x0002
        /*001a*/ 	.short	0x0064
        /*001c*/ 	.short	0x0082
	.zero		2


//--------------------- .nv.info                  --------------------------
	.section	.nv.info,"",@"SHT_CUDA_INFO"
	.align	4


	//----- nvinfo : EIATTR_REGCOUNT
	.align		4
        /*0000*/ 	.byte	0x04, 0x2f
        /*0002*/ 	.short	(.L_1 - .L_0)
	.align		4
.L_0:
        /*0004*/ 	.word	index@(_Z11yadif_ucharPhyyyiiiiiiib)
        /*0008*/ 	.word	0x00000020


	//----- nvinfo : EIATTR_FRAME_SIZE
	.align		4
.L_1:
        /*000c*/ 	.byte	0x04, 0x11
        /*000e*/ 	.short	(.L_3 - .L_2)
	.align		4
.L_2:
        /*0010*/ 	.word	index@(_Z11yadif_ucharPhyyyiiiiiiib)
        /*0014*/ 	.word	0x00000000


	//----- nvinfo : EIATTR_MIN_STACK_SIZE
	.align		4
.L_3:
        /*0018*/ 	.byte	0x04, 0x12
        /*001a*/ 	.short	(.L_5 - .L_4)
	.align		4
.L_4:
        /*001c*/ 	.word	index@(_Z11yadif_ucharPhyyyiiiiiiib)
        /*0020*/ 	.word	0x00000000
.L_5:


//--------------------- .nv.compat                --------------------------
	.section	.nv.compat,"",@"SHT_CUDA_COMPAT_INFO"
	.align	4
        /*0000*/ 	.byte	0x02, 0x09, 0x00, 0x00, 0x02, 0x02, 0x02, 0x00, 0x02, 0x05, 0x05, 0x00, 0x03, 0x07, 0x01, 0x01
        /*0010*/ 	.byte	0x02, 0x03, 0x00, 0x00, 0x02, 0x06, 0x01, 0x00, 0x04, 0x0b, 0x08, 0x00, 0x09, 0x00, 0x00, 0x00
        /*0020*/ 	.byte	0x00, 0x00, 0x00, 0x00


//--------------------- .nv.info._Z11yadif_ucharPhyyyiiiiiiib --------------------------
	.section	.nv.info._Z11yadif_ucharPhyyyiiiiiiib,"",@"SHT_CUDA_INFO"
	.sectionflags	@""
	.align	4


	//----- nvinfo : EIATTR_CUDA_API_VERSION
	.align		4
        /*0000*/ 	.byte	0x04, 0x37
        /*0002*/ 	.short	(.L_7 - .L_6)
.L_6:
        /*0004*/ 	.word	0x00000082


	//----- nvinfo : EIATTR_KPARAM_INFO
	.align		4
.L_7:
        /*0008*/ 	.byte	0x04, 0x17
        /*000a*/ 	.short	(.L_9 - .L_8)
.L_8:
        /*000c*/ 	.word	0x00000000
        /*0010*/ 	.short	0x000b
        /*0012*/ 	.short	0x003c
        /*0014*/ 	.byte	0x00, 0xf0, 0x05, 0x00


	//----- nvinfo : EIATTR_KPARAM_INFO
	.align		4
.L_9:
        /*0018*/ 	.byte	0x04, 0x17
        /*001a*/ 	.short	(.L_11 - .L_10)
.L_10:
        /*001c*/ 	.word	0x00000000
        /*0020*/ 	.short	0x000a
        /*0022*/ 	.short	0x0038
        /*0024*/ 	.byte	0x00, 0xf0, 0x11, 0x00


	//----- nvinfo : EIATTR_KPARAM_INFO
	.align		4
.L_11:
        /*0028*/ 	.byte	0x04, 0x17
        /*002a*/ 	.short	(.L_13 - .L_12)
.L_12:
        /*002c*/ 	.word	0x00000000
        /*0030*/ 	.short	0x0009
        /*0032*/ 	.short	0x0034
        /*0034*/ 	.byte	0x00, 0xf0, 0x11, 0x00


	//----- nvinfo : EIATTR_KPARAM_INFO
	.align		4
.L_13:
        /*0038*/ 	.byte	0x04, 0x17
        /*003a*/ 	.short	(.L_15 - .L_14)
.L_14:
        /*003c*/ 	.word	0x00000000
        /*0040*/ 	.short	0x0008
        /*0042*/ 	.short	0x0030
        /*0044*/ 	.byte	0x00, 0xf0, 0x11, 0x00


	//----- nvinfo : EIATTR_KPARAM_INFO
	.align		4
.L_15:
        /*0048*/ 	.byte	0x04, 0x17
        /*004a*/ 	.short	(.L_17 - .L_16)
.L_16:
        /*004c*/ 	.word	0x00000000
        /*0050*/ 	.short	0x0007
        /*0052*/ 	.short	0x002c
        /*0054*/ 	.byte	0x00, 0xf0, 0x11, 0x00


	//----- nvinfo : EIATTR_KPARAM_INFO
	.align		4
.L_17:
        /*0058*/ 	.byte	0x04, 0x17
        /*005a*/ 	.short	(.L_19 - .L_18)
.L_18:
        /*005c*/ 	.word	0x00000000
        /*0060*/ 	.short	0x0006
        /*0062*/ 	.short	0x0028
        /*0064*/ 	.byte	0x00, 0xf0, 0x11, 0x00


	//----- nvinfo : EIATTR_KPARAM_INFO
	.align		4
.L_19:
        /*0068*/ 	.byte	0x04, 0x17
        /*006a*/ 	.short	(.L_21 - .L_20)
.L_20:
        /*006c*/ 	.word	0x00000000
        /*0070*/ 	.short	0x0005
        /*0072*/ 	.short	0x0024
        /*0074*/ 	.byte	0x00, 0xf0, 0x11, 0x00


	//----- nvinfo : EIATTR_KPARAM_INFO
	.align		4
.L_21:
        /*0078*/ 	.byte	0x04, 0x17
        /*007a*/ 	.short	(.L_23 - .L_22)
.L_22:
        /*007c*/ 	.word	0x00000000
        /*0080*/ 	.short	0x0004
        /*0082*/ 	.short	0x0020
        /*0084*/ 	.byte	0x00, 0xf0, 0x11, 0x00


	//----- nvinfo : EIATTR_KPARAM_INFO
	.align		4
.L_23:
        /*0088*/ 	.byte	0x04, 0x17
        /*008a*/ 	.short	(.L_25 - .L_24)
.L_24:
        /*008c*/ 	.word	0x00000000
        /*0090*/ 	.short	0x0003
        /*0092*/ 	.short	0x0018
        /*0094*/ 	.byte	0x00, 0xf0, 0x21, 0x00


	//----- nvinfo : EIATTR_KPARAM_INFO
	.align		4
.L_25:
        /*0098*/ 	.byte	0x04, 0x17
        /*009a*/ 	.short	(.L_27 - .L_26)
.L_26:
        /*009c*/ 	.word	0x00000000
        /*00a0*/ 	.short	0x0002
        /*00a2*/ 	.short	0x0010
        /*00a4*/ 	.byte	0x00, 0xf0, 0x21, 0x00


	//----- nvinfo : EIATTR_KPARAM_INFO
	.align		4
.L_27:
        /*00a8*/ 	.byte	0x04, 0x17
        /*00aa*/ 	.short	(.L_29 - .L_28)
.L_28:
        /*00ac*/ 	.word	0x00000000
        /*00b0*/ 	.short	0x0001
        /*00b2*/ 	.short	0x0008
        /*00b4*/ 	.byte	0x00, 0xf0, 0x21, 0x00


	//----- nvinfo : EIATTR_KPARAM_INFO
	.align		4
.L_29:
        /*00b8*/ 	.byte	0x04, 0x17
        /*00ba*/ 	.short	(.L_31 - .L_30)
.L_30:
        /*00bc*/ 	.word	0x00000000
        /*00c0*/ 	.short	0x0000
        /*00c2*/ 	.short	0x0000
        /*00c4*/ 	.byte	0x00, 0xf5, 0x21, 0x00


	//----- nvinfo : EIATTR_SPARSE_MMA_MASK
	.align		4
.L_31:
        /*00c8*/ 	.byte	0x03, 0x50
        /*00ca*/ 	.short	0x0000


	//----- nvinfo : EIATTR_MAXREG_COUNT
	.align		4
        /*00cc*/ 	.byte	0x03, 0x1b
        /*00ce*/ 	.short	0x00ff


	//----- nvinfo : EIATTR_MERCURY_ISA_VERSION
	.align		4
        /*00d0*/ 	.byte	0x03, 0x5f
        /*00d2*/ 	.short	0x0101


	//----- nvinfo : EIATTR_VRC_CTA_INIT_COUNT
	.align		4
        /*00d4*/ 	.byte	0x02, 0x4a
	.zero		1
	.zero		1


	//----- nvinfo : EIATTR_EXIT_INSTR_OFFSETS
	.align		4
        /*00d8*/ 	.byte	0x04, 0x1c
        /*00da*/ 	.short	(.L_33 - .L_32)


	//   ....[0]....
.L_32:
        /*00dc*/ 	.word	0x000000c0


	//   ....[1]....
        /*00e0*/ 	.word	0x000001e0


	//   ....[2]....
        /*00e4*/ 	.word	0x00000fd0


	//----- nvinfo : EIATTR_CRS_STACK_SIZE
	.align		4
.L_33:
        /*00e8*/ 	.byte	0x04, 0x1e
        /*00ea*/ 	.short	(.L_35 - .L_34)
.L_34:
        /*00ec*/ 	.word	0x00000000


	//----- nvinfo : EIATTR_CBANK_PARAM_SIZE
	.align		4
.L_35:
        /*00f0*/ 	.byte	0x03, 0x19
        /*00f2*/ 	.short	0x003d


	//----- nvinfo : EIATTR_PARAM_CBANK
	.align		4
        /*00f4*/ 	.byte	0x04, 0x0a
        /*00f6*/ 	.short	(.L_37 - .L_36)
	.align		4
.L_36:
        /*00f8*/ 	.word	index@(.nv.constant0._Z11yadif_ucharPhyyyiiiiiiib)
        /*00fc*/ 	.short	0x0380
        /*00fe*/ 	.short	0x003d


	//----- nvinfo : EIATTR_SW_WAR
	.align		4
.L_37:
        /*0100*/ 	.byte	0x04, 0x36
        /*0102*/ 	.short	(.L_39 - .L_38)
.L_38:
        /*0104*/ 	.word	0x00000008
.L_39:


//--------------------- .nv.callgraph             --------------------------
	.section	.nv.callgraph,"",@"SHT_CUDA_CALLGRAPH"
	.align	4
	.sectionentsize	8
	.align		4
        /*0000*/ 	.word	0x00000000
	.align		4
        /*0004*/ 	.word	0xffffffff
	.align		4
        /*0008*/ 	.word	0x00000000
	.align		4
        /*000c*/ 	.word	0xfffffffe
	.align		4
        /*0010*/ 	.word	0x00000000
	.align		4
        /*0014*/ 	.word	0xfffffffd
	.align		4
        /*0018*/ 	.word	0x00000000
	.align		4
        /*001c*/ 	.word	0xfffffffc


//--------------------- .text._Z11yadif_ucharPhyyyiiiiiiib --------------------------
	.section	.text._Z11yadif_ucharPhyyyiiiiiiib,"ax",@progbits
	.align	128
        .global         _Z11yadif_ucharPhyyyiiiiiiib
        .type           _Z11yadif_ucharPhyyyiiiiiiib,@function
        .size           _Z11yadif_ucharPhyyyiiiiiiib,(.L_x_3 - _Z11yadif_ucharPhyyyiiiiiiib)
        .other          _Z11yadif_ucharPhyyyiiiiiiib,@"STO_CUDA_ENTRY STV_DEFAULT"
_Z11yadif_ucharPhyyyiiiiiiib:
.text._Z11yadif_ucharPhyyyiiiiiiib:
[----:B------:R-:W-:Y:S01]  /*0000*/  LDC R1, c[0x0][0x37c] ;  /* 0x0000df00ff017b82 */ /* 0x000fe20000000800 */
[----:B------:R-:W0:Y:S07]  /*0010*/  S2R R5, SR_TID.Y ;  /* 0x0000000000057919 */ /* 0x000e2e0000002200 */
[----:B------:R-:W1:Y:S01]  /*0020*/  LDC R2, c[0x0][0x360] ;  /* 0x0000d800ff027b82 */ /* 0x000e620000000800 */
[----:B------:R-:W2:Y:S01]  /*0030*/  LDCU.64 UR6, c[0x0][0x3a0] ;  /* 0x00007400ff0677ac */ /* 0x000ea20008000a00 */
[----:B------:R-:W1:Y:S06]  /*0040*/  S2R R3, SR_TID.X ;  /* 0x0000000000037919 */ /* 0x000e6c0000002100 */
[----:B------:R-:W0:Y:S08]  /*0050*/  S2UR UR5, SR_CTAID.Y ;  /* 0x00000000000579c3 */ /* 0x000e300000002600 */
[----:B------:R-:W0:Y:S08]  /*0060*/  LDC R0, c[0x0][0x364] ;  /* 0x0000d900ff007b82 */ /* 0x000e300000000800 */
[----:B------:R-:W1:Y:S01]  /*0070*/  S2UR UR4, SR_CTAID.X ;  /* 0x00000000000479c3 */ /* 0x000e620000002500 */
[----:B0-----:R-:W-:-:S05]  /*0080*/  IMAD R0, R0, UR5, R5 ;  /* 0x0000000500007c24 */ /* 0x001fca000f8e0205 */
[----:B--2---:R-:W-:Y:S01]  /*0090*/  ISETP.GE.AND P0, PT, R0, UR7, PT ;  /* 0x0000000700007c0c */ /* 0x004fe2000bf06270 */
[----:B-1----:R-:W-:-:S05]  /*00a0*/  IMAD R2, R2, UR4, R3 ;  /* 0x0000000402027c24 */ /* 0x002fca000f8e0203 */
[----:B------:R-:W-:-:S13]  /*00b0*/  ISETP.GE.OR P0, PT, R2, UR6, P0 ;  /* 0x0000000602007c0c */ /* 0x000fda0008706670 */
[----:B------:R-:W-:Y:S05]  /*00c0*/  @P0 EXIT ;  /* 0x000000000000094d */ /* 0x000fea0003800000 */
[----:B------:R-:W0:Y:S01]  /*00d0*/  LDCU UR4, c[0x0][0x3b4] ;  /* 0x00007680ff0477ac */ /* 0x000e220008000800 */
[----:B------:R-:W-:Y:S01]  /*00e0*/  LOP3.LUT R3, R0, 0x1, RZ, 0xc0, !PT ;  /* 0x0000000100037812 */ /* 0x000fe200078ec0ff */
[----:B------:R-:W1:Y:S03]  /*00f0*/  LDCU.64 UR10, c[0x0][0x358] ;  /* 0x00006b00ff0a77ac */ /* 0x000e660008000a00 */
[----:B0-----:R-:W-:-:S13]  /*0100*/  ISETP.NE.AND P0, PT, R3, UR4, PT ;  /* 0x0000000403007c0c */ /* 0x001fda000bf05270 */
[----:B-1----:R-:W-:Y:S05]  /*0110*/  @P0 BRA `(.L_x_0) ;  /* 0x0000000000340947 */ /* 0x002fea0003800000 */
[----:B------:R-:W0:Y:S01]  /*0120*/  LDCU UR4, c[0x0][0x390] ;  /* 0x00007200ff0477ac */ /* 0x000e220008000800 */
[----:B------:R-:W-:Y:S01]  /*0130*/  I2FP.F32.U32 R5, R0 ;  /* 0x0000000000057245 */ /* 0x000fe20000201000 */
[----:B------:R-:W-:Y:S01]  /*0140*/  IMAD.MOV.U32 R6, RZ, RZ, -0x3e000000 ;  /* 0xc2000000ff067424 */ /* 0x000fe200078e00ff */
[----:B------:R-:W-:Y:S01]  /*0150*/  I2FP.F32.S32 R4, R2 ;  /* 0x0000000200047245 */ /* 0x000fe20000201400 */
[----:B------:R-:W-:-:S03]  /*0160*/  UMOV UR5, URZ ;  /* 0x000000ff00057c82 */ /* 0x000fc60008000000 */
[----:B0-----:R0:W5:Y:S01]  /*0170*/  TEX.LL RZ, R5, R4, R6, UR4, 2D, 0x1 ;  /* 0x28ff040604057f60 */ /* 0x00116200089e01ff */
[----:B------:R-:W1:Y:S01]  /*0180*/  LDCU.64 UR6, c[0x0][0x380] ;  /* 0x00007000ff0677ac */ /* 0x000e620008000a00 */
[----:B0-----:R-:W0:Y:S02]  /*0190*/  LDCU UR4, c[0x0][0x3a8] ;  /* 0x00007500ff0477ac */ /* 0x001e240008000800 */
[----:B0-----:R-:W-:-:S05]  /*01a0*/  IMAD R0, R0, UR4, R2 ;  /* 0x0000000400007c24 */ /* 0x001fca000f8e0202 */
[----:B-1----:R-:W-:-:S04]  /*01b0*/  IADD3 R2, P0, PT, R0, UR6, RZ ;  /* 0x0000000600027c10 */ /* 0x002fc8000ff1e0ff */
[----:B------:R-:W-:-:S05]  /*01c0*/  LEA.HI.X.SX32 R3, R0, UR7, 0x1, P0 ;  /* 0x0000000700037c11 */ /* 0x000fca00080f0eff */
[----:B-----5:R-:W-:Y:S01]  /*01d0*/  STG.E.U8 desc[UR10][R2.64], R5 ;  /* 0x0000000502007986 */ /* 0x020fe2000c10110a */
[----:B------:R-:W-:Y:S05]  /*01e0*/  EXIT ;  /* 0x000000000000794d */ /* 0x000fea0003800000 */
.L_x_0:
[----:B------:R-:W0:Y:S01]  /*01f0*/  LDCU UR4, c[0x0][0x390] ;  /* 0x00007200ff0477ac */ /* 0x000e220008000800 */
[----:B------:R-:W-:Y:S02]  /*0200*/  VIADD R5, R0, 0xffffffff ;  /* 0xffffffff00057836 */ /* 0x000fe40000000000 */
[----:B------:R-:W-:Y:S01]  /*0210*/  VIADD R3, R2, 0xffffffff ;  /* 0xffffffff02037836 */ /* 0x000fe20000000000 */
[----:B------:R-:W-:Y:S01]  /*0220*/  UMOV UR5, URZ ;  /* 0x000000ff00057c82 */ /* 0x000fe20008000000 */
[----:B------:R-:W-:Y:S01]  /*0230*/  VIADD R23, R0, 0x1 ;  /* 0x0000000100177836 */ /* 0x000fe20000000000 */
[----:B------:R-:W-:Y:S02]  /*0240*/  I2FP.F32.S32 R5, R5 ;  /* 0x0000000500057245 */ /* 0x000fe40000201400 */
[----:B------:R-:W-:Y:S01]  /*0250*/  I2FP.F32.S32 R6, R3 ;  /* 0x0000000300067245 */ /* 0x000fe20000201400 */
[----:B------:R-:W-:Y:S01]  /*0260*/  IMAD.MOV.U32 R3, RZ, RZ, -0x3e000000 ;  /* 0xc2000000ff037424 */ /* 0x000fe200078e00ff */
[----:B------:R-:W-:Y:S01]  /*0270*/  I2FP.F32.U32 R23, R23 ;  /* 0x0000001700177245 */ /* 0x000fe20000201000 */
[----:B------:R-:W-:-:S02]  /*0280*/  IMAD.MOV.U32 R7, RZ, RZ, R5 ;  /* 0x000000ffff077224 */ /* 0x000fc400078e0005 */
[----:B------:R-:W-:Y:S02]  /*0290*/  IMAD.MOV.U32 R22, RZ, RZ, R6 ;  /* 0x000000ffff167224 */ /* 0x000fe400078e0006 */
[----:B0-----:R0:W5:Y:S02]  /*02a0*/  TEX.LL RZ, R29, R6, R3, UR4, 2D, 0x1 ;  /* 0x28ff0403061d7f60 */ /* 0x00116400089e01ff */
[----:B------:R1:W5:Y:S01]  /*02b0*/  TEX.LL RZ, R28, R22, R3, UR4, 2D, 0x1 ;  /* 0x28ff0403161c7f60 */ /* 0x00036200089e01ff */
[----:B------:R-:W-:Y:S01]  /*02c0*/  VIADD R8, R2, 0x1 ;  /* 0x0000000102087836 */ /* 0x000fe20000000000 */
[----:B------:R-:W-:Y:S01]  /*02d0*/  I2FP.F32.S32 R12, R2 ;  /* 0x00000002000c7245 */ /* 0x000fe20000201400 */
[----:B------:R-:W-:Y:S02]  /*02e0*/  IMAD.MOV.U32 R9, RZ, RZ, R5 ;  /* 0x000000ffff097224 */ /* 0x000fe400078e0005 */
[----:B------:R-:W-:Y:S01]  /*02f0*/  IMAD.MOV.U32 R11, RZ, RZ, R23 ;  /* 0x000000ffff0b7224 */ /* 0x000fe200078e0017 */
[----:B------:R-:W-:Y:S01]  /*0300*/  I2FP.F32.S32 R8, R8 ;  /* 0x0000000800087245 */ /* 0x000fe20000201400 */
[----:B------:R-:W-:-:S02]  /*0310*/  IMAD.MOV.U32 R13, RZ, RZ, R5 ;  /* 0x000000ffff0d7224 */ /* 0x000fc400078e0005 */
[C---:B------:R-:W-:Y:S02]  /*0320*/  VIADD R14, R2.reuse, 0x2 ;  /* 0x00000002020e7836 */ /* 0x040fe40000000000 */
[----:B------:R-:W-:Y:S02]  /*0330*/  IMAD.MOV.U32 R10, RZ, RZ, R8 ;  /* 0x000000ffff0a7224 */ /* 0x000fe400078e0008 */
[----:B------:R-:W-:Y:S01]  /*0340*/  VIADD R18, R2, 0xfffffffe ;  /* 0xfffffffe02127836 */ /* 0x000fe20000000000 */
[----:B------:R-:W-:Y:S01]  /*0350*/  I2FP.F32.S32 R14, R14 ;  /* 0x0000000e000e7245 */ /* 0x000fe20000201400 */
[--C-:B------:R-:W-:Y:S02]  /*0360*/  IMAD.MOV.U32 R17, RZ, RZ, R23.reuse ;  /* 0x000000ffff117224 */ /* 0x100fe400078e0017 */
[----:B0-----:R-:W-:Y:S01]  /*0370*/  IMAD.MOV.U32 R6, RZ, RZ, R12 ;  /* 0x000000ffff067224 */ /* 0x001fe200078e000c */
[----:B------:R-:W-:Y:S01]  /*0380*/  I2FP.F32.S32 R18, R18 ;  /* 0x0000001200127245 */ /* 0x000fe20000201400 */
[----:B------:R-:W-:-:S02]  /*0390*/  IMAD.MOV.U32 R7, RZ, RZ, R23 ;  /* 0x000000ffff077224 */ /* 0x000fc400078e0017 */
[----:B------:R-:W-:Y:S02]  /*03a0*/  IMAD.MOV.U32 R16, RZ, RZ, R14 ;  /* 0x000000ffff107224 */ /* 0x000fe400078e000e */
[----:B------:R-:W5:Y:S01]  /*03b0*/  TEX.LL RZ, R6, R6, R3, UR4, 2D, 0x1 ;  /* 0x28ff040306067f60 */ /* 0x000f6200089e01ff */
[----:B------:R-:W-:Y:S01]  /*03c0*/  IMAD.MOV.U32 R19, RZ, RZ, R5 ;  /* 0x000000ffff137224 */ /* 0x000fe200078e0005 */
[----:B------:R-:W5:Y:S01]  /*03d0*/  TEX.LL RZ, R7, R8, R3, UR4, 2D, 0x1 ;  /* 0x28ff040308077f60 */ /* 0x000f6200089e01ff */
[----:B------:R-:W-:Y:S01]  /*03e0*/  TEX.LL RZ, R10, R10, R3, UR4, 2D, 0x1 ;  /* 0x28ff04030a0a7f60 */ /* 0x000fe200089e01ff */
[----:B------:R-:W5:Y:S01]  /*03f0*/  TEX.LL RZ, R8, R12, R3, UR4, 2D, 0x1 ;  /* 0x28ff04030c087f60 */ /* 0x000f6200089e01ff */
[----:B------:R-:W5:Y:S01]  /*0400*/  TEX.LL RZ, R9, R16, R3, UR4, 2D, 0x1 ;  /* 0x28ff040310097f60 */ /* 0x000f6200089e01ff */
[----:B------:R-:W5:Y:S01]  /*0410*/  TEX.LL RZ, R11, R18, R3, UR4, 2D, 0x1 ;  /* 0x28ff0403120b7f60 */ /* 0x000f6200089e01ff */
[C---:B------:R-:W-:Y:S02]  /*0420*/  VIADD R24, R2.reuse, 0x3 ;  /* 0x0000000302187836 */ /* 0x040fe40000000000 */
[----:B------:R-:W-:-:S02]  /*0430*/  VIADD R4, R2, 0xfffffffd ;  /* 0xfffffffd02047836 */ /* 0x000fc40000000000 */
[----:B------:R-:W-:Y:S01]  /*0440*/  IMAD.MOV.U32 R27, RZ, RZ, R23 ;  /* 0x000000ffff1b7224 */ /* 0x000fe200078e0017 */
[----:B------:R-:W-:Y:S01]  /*0450*/  I2FP.F32.S32 R24, R24 ;  /* 0x0000001800187245 */ /* 0x000fe20000201400 */
[----:B------:R-:W-:Y:S01]  /*0460*/  IMAD.MOV.U32 R15, RZ, RZ, R5 ;  /* 0x000000ffff0f7224 */ /* 0x000fe200078e0005 */
[----:B------:R-:W-:Y:S01]  /*0470*/  I2FP.F32.S32 R4, R4 ;  /* 0x0000000400047245 */ /* 0x000fe20000201400 */
[----:B------:R-:W-:Y:S02]  /*0480*/  IMAD.MOV.U32 R20, RZ, RZ, R18 ;  /* 0x000000ffff147224 */ /* 0x000fe400078e0012 */
[----:B------:R-:W-:Y:S02]  /*0490*/  IMAD.MOV.U32 R26, RZ, RZ, R24 ;  /* 0x000000ffff1a7224 */ /* 0x000fe400078e0018 */
[----:B------:R-:W-:Y:S02]  /*04a0*/  IMAD.MOV.U32 R21, RZ, RZ, R23 ;  /* 0x000000ffff157224 */ /* 0x000fe400078e0017 */
[----:B------:R-:W-:Y:S01]  /*04b0*/  TEX.LL RZ, R13, R26, R3, UR4, 2D, 0x1 ;  /* 0x28ff04031a0d7f60 */ /* 0x000fe200089e01ff */
[----:B------:R-:W5:Y:S01]  /*04c0*/  TEX.LL RZ, R16, R4, R3, UR4, 2D, 0x1 ;  /* 0x28ff040304107f60 */ /* 0x000f6200089e01ff */
[----:B------:R-:W-:Y:S01]  /*04d0*/  TEX.LL RZ, R14, R14, R3, UR4, 2D, 0x1 ;  /* 0x28ff04030e0e7f60 */ /* 0x000fe200089e01ff */
[----:B------:R-:W5:Y:S01]  /*04e0*/  TEX.LL RZ, R15, R20, R3, UR4, 2D, 0x1 ;  /* 0x28ff0403140f7f60 */ /* 0x000f6200089e01ff */
[----:B------:R-:W-:-:S02]  /*04f0*/  IMAD.MOV.U32 R25, RZ, RZ, R5 ;  /* 0x000000ffff197224 */ /* 0x000fc400078e0005 */
[----:B-1----:R-:W-:Y:S02]  /*0500*/  IMAD.MOV.U32 R22, RZ, RZ, R4 ;  /* 0x000000ffff167224 */ /* 0x002fe400078e0004 */
[----:B------:R-:W5:Y:S02]  /*0510*/  TEX.LL RZ, R17, R24, R3, UR4, 2D, 0x1 ;  /* 0x28ff040318117f60 */ /* 0x000f6400089e01ff */
[----:B------:R0:W5:Y:S01]  /*0520*/  TEX.LL RZ, R19, R22, R3, UR4, 2D, 0x1 ;  /* 0x28ff040316137f60 */ /* 0x00016200089e01ff */
[----:B------:R-:W1:Y:S01]  /*0530*/  LDCU UR7, c[0x0][0x3b8] ;  /* 0x00007700ff0777ac */ /* 0x000e620008000800 */
[----:B------:R-:W2:Y:S01]  /*0540*/  LDCU UR8, c[0x0][0x390] ;  /* 0x00007200ff0877ac */ /* 0x000ea20008000800 */
[----:B------:R-:W2:Y:S01]  /*0550*/  LDCU UR6, c[0x0][0x388] ;  /* 0x00007100ff0677ac */ /* 0x000ea20008000800 */
[----:B------:R-:W-:Y:S01]  /*0560*/  UMOV UR9, URZ ;  /* 0x000000ff00097c82 */ /* 0x000fe20008000000 */
[----:B0-----:R-:W1:Y:S01]  /*0570*/  LDCU UR5, c[0x0][0x3b4] ;  /* 0x00007680ff0577ac */ /* 0x001e620008000800 */
[----:B------:R-:W0:Y:S01]  /*0580*/  LDCU UR4, c[0x0][0x388] ;  /* 0x00007100ff0477ac */ /* 0x000e220008000800 */
[----:B-1----:R-:W-:-:S03]  /*0590*/  UISETP.NE.AND UP0, UPT, UR5, UR7, UPT ;  /* 0x000000070500728c */ /* 0x002fc6000bf05270 */
[----:B------:R-:W-:Y:S01]  /*05a0*/  UMOV UR5, URZ ;  /* 0x000000ff00057c82 */ /* 0x000fe20008000000 */
[----:B--2---:R-:W-:Y:S01]  /*05b0*/  USEL UR6, UR8, UR6, !UP0 ;  /* 0x0000000608067287 */ /* 0x004fe2000c000000 */
[----:B------:R-:W-:-:S06]  /*05c0*/  UMOV UR7, URZ ;  /* 0x000000ff00077c82 */ /* 0x000fcc0008000000 */
[----:B------:R-:W1:Y:S01]  /*05d0*/  @!UP0 LDCU UR8, c[0x0][0x398] ;  /* 0x00007300ff0887ac */ /* 0x000e620008000800 */
[----:B------:R-:W-:-:S04]  /*05e0*/  DEPBAR.LE SB5, 0x8 ;  /* 0x0000d2000000791a */ /* 0x000fc80000000000 */
[----:B------:R-:W-:Y:S02]  /*05f0*/  LOP3.LUT R22, R29, 0xff, RZ, 0xc0, !PT ;  /* 0x000000ff1d167812 */ /* 0x000fe400078ec0ff */
[----:B------:R-:W-:Y:S02]  /*0600*/  LOP3.LUT R20, R28, 0xff, RZ, 0xc0, !PT ;  /* 0x000000ff1c147812 */ /* 0x000fe400078ec0ff */
[----:B------:R-:W-:-:S03]  /*0610*/  LOP3.LUT R21, R6, 0xff, RZ, 0xc0, !PT ;  /* 0x000000ff06157812 */ /* 0x000fc600078ec0ff */
[----:B------:R-:W-:Y:S01]  /*0620*/  IMAD.IADD R6, R22, 0x1, -R20 ;  /* 0x0000000116067824 */ /* 0x000fe200078e0a14 */
[----:B------:R-:W-:-:S04]  /*0630*/  DEPBAR.LE SB5, 0x6 ;  /* 0x0000d1800000791a */ /* 0x000fc80000000000 */
[----:B------:R-:W-:Y:S02]  /*0640*/  LOP3.LUT R4, R7, 0xff, RZ, 0xc0, !PT ;  /* 0x000000ff07047812 */ /* 0x000fe400078ec0ff */
[----:B------:R-:W-:Y:S02]  /*0650*/  LOP3.LUT R24, R8, 0xff, RZ, 0xc0, !PT ;  /* 0x000000ff08187812 */ /* 0x000fe400078ec0ff */
[----:B------:R-:W-:Y:S02]  /*0660*/  LOP3.LUT R29, R10, 0xff, RZ, 0xc0, !PT ;  /* 0x000000ff0a1d7812 */ /* 0x000fe400078ec0ff */
[----:B------:R-:W-:Y:S01]  /*0670*/  IABS R10, R6 ;  /* 0x00000006000a7213 */ /* 0x000fe20000000000 */
[----:B------:R-:W-:Y:S02]  /*0680*/  IMAD.IADD R7, R24, 0x1, -R21 ;  /* 0x0000000118077824 */ /* 0x000fe400078e0a15 */
[----:B------:R-:W-:-:S03]  /*0690*/  IMAD.IADD R8, R4, 0x1, -R29 ;  /* 0x0000000104087824 */ /* 0x000fc600078e0a1d */
[----:B------:R-:W-:Y:S01]  /*06a0*/  IABS R6, R7 ;  /* 0x0000000700067213 */ /* 0x000fe20000000000 */
[----:B------:R-:W-:Y:S01]  /*06b0*/  IMAD.MOV.U32 R7, RZ, RZ, R10 ;  /* 0x000000ffff077224 */ /* 0x000fe200078e000a */
[----:B------:R-:W-:-:S04]  /*06c0*/  IABS R25, R8 ;  /* 0x0000000800197213 */ /* 0x000fc80000000000 */
[----:B------:R-:W-:Y:S01]  /*06d0*/  IADD3 R25, PT, PT, R25, R6, R7 ;  /* 0x0000000619197210 */ /* 0x000fe20007ffe007 */
[----:B------:R-:W-:-:S04]  /*06e0*/  DEPBAR.LE SB5, 0x4 ;  /* 0x0000d1000000791a */ /* 0x000fc80000000000 */
[----:B------:R-:W-:Y:S01]  /*06f0*/  LOP3.LUT R7, R9, 0xff, RZ, 0xc0, !PT ;  /* 0x000000ff09077812 */ /* 0x000fe200078ec0ff */
[----:B------:R-:W-:Y:S01]  /*0700*/  IMAD.IADD R9, R22, 0x1, -R29 ;  /* 0x0000000116097824 */ /* 0x000fe200078e0a1d */
[----:B------:R-:W-:-:S03]  /*0710*/  LOP3.LUT R6, R11, 0xff, RZ, 0xc0, !PT ;  /* 0x000000ff0b067812 */ /* 0x000fc600078ec0ff */
[----:B------:R-:W-:Y:S01]  /*0720*/  IMAD.IADD R10, R24, 0x1, -R7 ;  /* 0x00000001180a7824 */ /* 0x000fe200078e0a07 */
[----:B------:R-:W-:Y:S01]  /*0730*/  IABS R9, R9 ;  /* 0x0000000900097213 */ /* 0x000fe20000000000 */
[----:B------:R-:W-:-:S03]  /*0740*/  IMAD.IADD R8, R6, 0x1, -R21 ;  /* 0x0000000106087824 */ /* 0x000fc600078e0a15 */
[----:B------:R-:W-:Y:S02]  /*0750*/  IABS R10, R10 ;  /* 0x0000000a000a7213 */ /* 0x000fe40000000000 */
[----:B------:R-:W-:-:S04]  /*0760*/  IABS R8, R8 ;  /* 0x0000000800087213 */ /* 0x000fc80000000000 */
[----:B------:R-:W-:-:S04]  /*0770*/  IADD3 R10, PT, PT, R10, R9, R8 ;  /* 0x000000090a0a7210 */ /* 0x000fc80007ffe008 */
[----:B------:R-:W-:Y:S01]  /*0780*/  ISETP.GE.U32.AND P0, PT, R10, R25, PT ;  /* 0x000000190a00720c */ /* 0x000fe20003f06070 */
[----:B------:R-:W-:-:S12]  /*0790*/  DEPBAR.LE SB5, 0x3 ;  /* 0x0000d0c00000791a */ /* 0x000fd80000000000 */
[----:B------:R-:W-:Y:S01]  /*07a0*/  @!P0 LOP3.LUT R16, R16, 0xff, RZ, 0xc0, !PT ;  /* 0x000000ff10108812 */ /* 0x000fe200078ec0ff */
[----:B------:R-:W-:Y:S01]  /*07b0*/  @!P0 IMAD.IADD R8, R6, 0x1, -R7 ;  /* 0x0000000106088824 */ /* 0x000fe200078e0a07 */
[----:B------:R-:W-:-:S03]  /*07c0*/  @!P0 LOP3.LUT R13, R13, 0xff, RZ, 0xc0, !PT ;  /* 0x000000ff0d0d8812 */ /* 0x000fc600078ec0ff */
[----:B------:R-:W-:Y:S01]  /*07d0*/  @!P0 IMAD.IADD R16, R16, 0x1, -R29 ;  /* 0x0000000110108824 */ /* 0x000fe200078e0a1d */
[----:B------:R-:W-:Y:S01]  /*07e0*/  @!P0 IABS R8, R8 ;  /* 0x0000000800088213 */ /* 0x000fe20000000000 */
[----:B------:R-:W-:-:S03]  /*07f0*/  @!P0 IMAD.IADD R13, R22, 0x1, -R13 ;  /* 0x00000001160d8824 */ /* 0x000fc600078e0a0d */
[----:B------:R-:W-:Y:S01]  /*0800*/  @!P0 IABS R9, R16 ;  /* 0x0000001000098213 */ /* 0x000fe20000000000 */
[----:B------:R-:W-:Y:S01]  /*0810*/  @!P0 IMAD.MOV.U32 R16, RZ, RZ, R8 ;  /* 0x000000ffff108224 */ /* 0x000fe200078e0008 */
[----:B------:R-:W-:Y:S01]  /*0820*/  @!P0 IABS R11, R13 ;  /* 0x0000000d000b8213 */ /* 0x000fe20000000000 */
[----:B------:R-:W-:-:S04]  /*0830*/  DEPBAR.LE SB5, 0x2 ;  /* 0x0000d0800000791a */ /* 0x000fc80000000000 */
[----:B------:R-:W-:Y:S01]  /*0840*/  LOP3.LUT R8, R15, 0xff, RZ, 0xc0, !PT ;  /* 0x000000ff0f087812 */ /* 0x000fe200078ec0ff */
[----:B------:R-:W-:Y:S01]  /*0850*/  @!P0 IMAD.MOV.U32 R13, RZ, RZ, R9 ;  /* 0x000000ffff0d8224 */ /* 0x000fe200078e0009 */
[----:B------:R-:W-:Y:S01]  /*0860*/  LOP3.LUT R9, R14, 0xff, RZ, 0xc0, !PT ;  /* 0x000000ff0e097812 */ /* 0x000fe200078ec0ff */
[----:B------:R-:W-:-:S03]  /*0870*/  IMAD.IADD R14, R4, 0x1, -R20 ;  /* 0x00000001040e7824 */ /* 0x000fc600078e0a14 */
[----:B------:R-:W-:Y:S01]  /*0880*/  @!P0 IADD3 R11, PT, PT, R11, R16, R13 ;  /* 0x000000100b0b8210 */ /* 0x000fe20007ffe00d */
[----:B------:R-:W-:Y:S01]  /*0890*/  IMAD.IADD R15, R9, 0x1, -R21 ;  /* 0x00000001090f7824 */ /* 0x000fe200078e0a15 */
[----:B------:R-:W-:Y:S01]  /*08a0*/  IABS R14, R14 ;  /* 0x0000000e000e7213 */ /* 0x000fe20000000000 */
[----:B------:R-:W-:Y:S01]  /*08b0*/  IMAD.IADD R13, R24, 0x1, -R8 ;  /* 0x00000001180d7824 */ /* 0x000fe200078e0a08 */
[----:B------:R-:W-:Y:S01]  /*08c0*/  @!P0 VIMNMX.U32 R25, PT, PT, R10, R11, PT ;  /* 0x0000000b0a198248 */ /* 0x000fe20003fe0000 */
[----:B------:R-:W-:Y:S01]  /*08d0*/  IMAD.MOV.U32 R16, RZ, RZ, R12 ;  /* 0x000000ffff107224 */ /* 0x000fe200078e000c */
[----:B------:R-:W-:Y:S02]  /*08e0*/  IABS R18, R15 ;  /* 0x0000000f00127213 */ /* 0x000fe40000000000 */
[----:B------:R-:W-:Y:S01]  /*08f0*/  IABS R15, R13 ;  /* 0x0000000d000f7213 */ /* 0x000fe20000000000 */
[----:B------:R-:W-:Y:S01]  /*0900*/  IMAD.MOV.U32 R13, RZ, RZ, R14 ;  /* 0x000000ffff0d7224 */ /* 0x000fe200078e000e */
[----:B------:R-:W-:Y:S01]  /*0910*/  ISETP.GE.U32.OR P2, PT, R11, R10, P0 ;  /* 0x0000000a0b00720c */ /* 0x000fe20000746470 */
[----:B------:R-:W-:-:S02]  /*0920*/  VIADD R11, R0, 0xfffffffe ;  /* 0xfffffffe000b7836 */ /* 0x000fc40000000000 */
[----:B------:R-:W-:Y:S02]  /*0930*/  IMAD.MOV.U32 R14, RZ, RZ, R15 ;  /* 0x000000ffff0e7224 */ /* 0x000fe400078e000f */
[----:B------:R-:W-:Y:S01]  /*0940*/  IMAD.MOV.U32 R15, RZ, RZ, R5 ;  /* 0x000000ffff0f7224 */ /* 0x000fe200078e0005 */
[----:B------:R-:W-:Y:S01]  /*0950*/  I2FP.F32.S32 R11, R11 ;  /* 0x0000000b000b7245 */ /* 0x000fe20000201400 */
[----:B------:R-:W-:Y:S01]  /*0960*/  IMAD.MOV.U32 R10, RZ, RZ, R12 ;  /* 0x000000ffff0a7224 */ /* 0x000fe200078e000c */
[----:B------:R-:W-:-:S04]  /*0970*/  IADD3 R18, PT, PT, R18, R13, R14 ;  /* 0x0000000d12127210 */ /* 0x000fc80007ffe00e */
[----:B------:R-:W-:-:S13]  /*0980*/  ISETP.GE.U32.AND P1, PT, R18, R25, PT ;  /* 0x000000191200720c */ /* 0x000fda0003f26070 */
[----:B-----5:R-:W-:Y:S01]  /*0990*/  @!P1 LOP3.LUT R17, R17, 0xff, RZ, 0xc0, !PT ;  /* 0x000000ff11119812 */ /* 0x020fe200078ec0ff */
[----:B------:R-:W-:Y:S01]  /*09a0*/  @!P1 IMAD.IADD R13, R9, 0x1, -R8 ;  /* 0x00000001090d9824 */ /* 0x000fe200078e0a08 */
[----:B------:R-:W-:-:S03]  /*09b0*/  @!P1 LOP3.LUT R19, R19, 0xff, RZ, 0xc0, !PT ;  /* 0x000000ff13139812 */ /* 0x000fc600078ec0ff */
[----:B------:R-:W-:Y:S01]  /*09c0*/  @!P1 IMAD.IADD R17, R17, 0x1, -R20 ;  /* 0x0000000111119824 */ /* 0x000fe200078e0a14 */
[----:B------:R-:W-:Y:S01]  /*09d0*/  @!P1 IABS R14, R13 ;  /* 0x0000000d000e9213 */ /* 0x000fe20000000000 */
[----:B------:R-:W-:-:S03]  /*09e0*/  @!P1 IMAD.IADD R19, R4, 0x1, -R19 ;  /* 0x0000000104139824 */ /* 0x000fc600078e0a13 */
[----:B------:R-:W-:Y:S02]  /*09f0*/  @!P1 IABS R17, R17 ;  /* 0x0000001100119213 */ /* 0x000fe40000000000 */
[----:B------:R-:W-:-:S03]  /*0a00*/  @!P1 IABS R13, R19 ;  /* 0x00000013000d9213 */ /* 0x000fc60000000000 */
[----:B------:R-:W-:Y:S02]  /*0a10*/  @!P1 IMAD.MOV.U32 R19, RZ, RZ, R17 ;  /* 0x000000ffff139224 */ /* 0x000fe400078e0011 */
[----:B------:R-:W-:-:S03]  /*0a20*/  IMAD.MOV.U32 R17, RZ, RZ, R23 ;  /* 0x000000ffff117224 */ /* 0x000fc600078e0017 */
[----:B------:R-:W-:Y:S01]  /*0a30*/  @!P1 IADD3 R19, PT, PT, R19, R14, R13 ;  /* 0x0000000e13139210 */ /* 0x000fe20007ffe00d */
[--C-:B------:R-:W-:Y:S02]  /*0a40*/  IMAD.MOV.U32 R14, RZ, RZ, R12.reuse ;  /* 0x000000ffff0e7224 */ /* 0x100fe400078e000c */
[----:B------:R-:W-:Y:S02]  /*0a50*/  IMAD.MOV.U32 R13, RZ, RZ, R11 ;  /* 0x000000ffff0d7224 */ /* 0x000fe400078e000b */
[----:B0-----:R-:W5:Y:S01]  /*0a60*/  TEX.LL RZ, R25, R14, R3, UR4, 2D, 0x1 ;  /* 0x28ff04030e197f60 */ /* 0x001f6200089e01ff */
[----:B------:R0:W5:Y:S01]  /*0a70*/  TEX.LL RZ, R26, R16, R3, UR4, 2D, 0x1 ;  /* 0x28ff0403101a7f60 */ /* 0x00016200089e01ff */
[----:B------:R2:W-:Y:S01]  /*0a80*/  TEX.LL RZ, R27, R10, R3, UR6, 2D, 0x1 ;  /* 0x28ff06030a1b7f60 */ /* 0x0005e200089e01ff */
[----:B-1----:R1:W5:Y:S01]  /*0a90*/  TEX.LL RZ, R28, R12, R3, UR8, 2D, 0x1 ;  /* 0x28ff08030c1c7f60 */ /* 0x00236200089e01ff */
[----:B------:R-:W-:Y:S01]  /*0aa0*/  @!P0 IMAD.IADD R29, R22, 0x1, R29 ;  /* 0x00000001161d8824 */ /* 0x000fe200078e021d */
[----:B------:R-:W-:Y:S01]  /*0ab0*/  ISETP.GE.U32.OR P3, PT, R19, R18, P1 ;  /* 0x000000121300720c */ /* 0x000fe20000f66470 */
[----:B------:R-:W-:-:S02]  /*0ac0*/  IMAD.MOV.U32 R22, RZ, RZ, R12 ;  /* 0x000000ffff167224 */ /* 0x000fc400078e000c */
[----:B------:R-:W-:Y:S01]  /*0ad0*/  IMAD.MOV.U32 R18, RZ, RZ, R12 ;  /* 0x000000ffff127224 */ /* 0x000fe200078e000c */
[----:B0-----:R-:W0:Y:S01]  /*0ae0*/  LDCU UR4, c[0x0][0x398] ;  /* 0x00007300ff0477ac */ /* 0x001e220008000800 */
[----:B--2---:R-:W-:Y:S01]  /*0af0*/  I2FP.F32.U32 R11, R0 ;  /* 0x00000000000b7245 */ /* 0x004fe20000201000 */
[----:B-1----:R-:W-:-:S04]  /*0b00*/  VIADD R13, R0, 0x2 ;  /* 0x00000002000d7836 */ /* 0x002fc80000000000 */
[----:B------:R-:W-:Y:S01]  /*0b10*/  IMAD.MOV.U32 R17, RZ, RZ, R11 ;  /* 0x000000ffff117224 */ /* 0x000fe200078e000b */
[----:B------:R-:W-:-:S05]  /*0b20*/  I2FP.F32.U32 R13, R13 ;  /* 0x0000000d000d7245 */ /* 0x000fca0000201000 */
[----:B------:R-:W-:Y:S01]  /*0b30*/  IMAD.MOV.U32 R19, RZ, RZ, R13 ;  /* 0x000000ffff137224 */ /* 0x000fe200078e000d */
[----:B0-----:R-:W-:Y:S01]  /*0b40*/  TEX.LL RZ, R14, R14, R3, UR4, 2D, 0x1 ;  /* 0x28ff04030e0e7f60 */ /* 0x001fe200089e01ff */
[----:B------:R0:W5:Y:S01]  /*0b50*/  TEX.LL RZ, R22, R22, R3, UR4, 2D, 0x1 ;  /* 0x28ff040316167f60 */ /* 0x00016200089e01ff */
[----:B------:R-:W5:Y:S01]  /*0b60*/  TEX.LL RZ, R10, R10, R3, UR6, 2D, 0x1 ;  /* 0x28ff06030a0a7f60 */ /* 0x000f6200089e01ff */
[----:B------:R-:W-:Y:S01]  /*0b70*/  TEX.LL RZ, R16, R16, R3, UR8, 2D, 0x1 ;  /* 0x28ff080310107f60 */ /* 0x000fe200089e01ff */
[----:B------:R-:W5:Y:S01]  /*0b80*/  TEX.LL RZ, R12, R12, R3, UR6, 2D, 0x1 ;  /* 0x28ff06030c0c7f60 */ /* 0x000f6200089e01ff */
[----:B------:R1:W5:Y:S01]  /*0b90*/  TEX.LL RZ, R18, R18, R3, UR8, 2D, 0x1 ;  /* 0x28ff080312127f60 */ /* 0x00036200089e01ff */
[----:B------:R-:W-:Y:S02]  /*0ba0*/  @!P2 IMAD.IADD R29, R6, 0x1, R7 ;  /* 0x00000001061da824 */ /* 0x000fe400078e0207 */
[----:B------:R-:W-:Y:S02]  /*0bb0*/  @!P1 IMAD.IADD R4, R20, 0x1, R4 ;  /* 0x0000000114049824 */ /* 0x000fe400078e0204 */
[----:B------:R-:W-:-:S02]  /*0bc0*/  @!P3 IMAD.IADD R4, R8, 0x1, R9 ;  /* 0x000000010804b824 */ /* 0x000fc400078e0209 */
[----:B------:R-:W-:Y:S02]  /*0bd0*/  IMAD.IADD R5, R24, 0x1, R21 ;  /* 0x0000000118057824 */ /* 0x000fe400078e0215 */
[----:B------:R-:W-:Y:S02]  /*0be0*/  @!P0 IMAD.MOV.U32 R5, RZ, RZ, R29 ;  /* 0x000000ffff058224 */ /* 0x000fe400078e001d */
[----:B------:R-:W-:Y:S01]  /*0bf0*/  @!P1 IMAD.MOV.U32 R5, RZ, RZ, R4 ;  /* 0x000000ffff059224 */ /* 0x000fe200078e0004 */
[----:B0-----:R-:W0:Y:S02]  /*0c00*/  LDCU.U8 UR4, c[0x0][0x3bc] ;  /* 0x00007780ff0477ac */ /* 0x001e240008000000 */
[----:B0-----:R-:W-:-:S04]  /*0c10*/  UPRMT UR4, UR4, 0x8880, URZ ;  /* 0x0000888004047896 */ /* 0x001fc800080000ff */
[----:B------:R-:W-:Y:S01]  /*0c20*/  UISETP.NE.AND UP0, UPT, UR4, URZ, UPT ;  /* 0x000000ff0400728c */ /* 0x000fe2000bf05270 */
[----:B------:R-:W-:-:S04]  /*0c30*/  DEPBAR.LE SB5, 0x4 ;  /* 0x0000d1000000791a */ /* 0x000fc80000000000 */
[----:B------:R-:W-:Y:S02]  /*0c40*/  LOP3.LUT R25, R25, 0xff, RZ, 0xc0, !PT ;  /* 0x000000ff19197812 */ /* 0x000fe400078ec0ff */
[----:B------:R-:W-:Y:S02]  /*0c50*/  LOP3.LUT R26, R26, 0xff, RZ, 0xc0, !PT ;  /* 0x000000ff1a1a7812 */ /* 0x000fe400078ec0ff */
[----:B------:R-:W-:Y:S01]  /*0c60*/  LOP3.LUT R28, R28, 0xff, RZ, 0xc0, !PT ;  /* 0x000000ff1c1c7812 */ /* 0x000fe200078ec0ff */
[----:B------:R-:W-:Y:S02]  /*0c70*/  IMAD.IADD R25, R25, 0x1, -R24 ;  /* 0x0000000119197824 */ /* 0x000fe400078e0a18 */
[----:B------:R-:W-:-:S03]  /*0c80*/  IMAD.IADD R26, R26, 0x1, -R21 ;  /* 0x000000011a1a7824 */ /* 0x000fc600078e0a15 */
[----:B------:R-:W-:Y:S02]  /*0c90*/  IABS R7, R25 ;  /* 0x0000001900077213 */ /* 0x000fe40000000000 */
[----:B------:R-:W-:-:S05]  /*0ca0*/  IABS R4, R26 ;  /* 0x0000001a00047213 */ /* 0x000fca0000000000 */
[----:B------:R-:W-:-:S05]  /*0cb0*/  IMAD.IADD R4, R4, 0x1, R7 ;  /* 0x0000000104047824 */ /* 0x000fca00078e0207 */
[----:B------:R-:W-:-:S04]  /*0cc0*/  LOP3.LUT R4, R4, 0xffff, RZ, 0xc0, !PT ;  /* 0x0000ffff04047812 */ /* 0x000fc800078ec0ff */
[----:B------:R-:W-:Y:S01]  /*0cd0*/  SHF.R.U32.HI R6, RZ, 0x1, R4 ;  /* 0x00000001ff067819 */ /* 0x000fe20000011604 */
[----:B------:R-:W-:-:S04]  /*0ce0*/  DEPBAR.LE SB5, 0x2 ;  /* 0x0000d0800000791a */ /* 0x000fc80000000000 */
[----:B------:R-:W-:Y:S02]  /*0cf0*/  LOP3.LUT R22, R22, 0xff, RZ, 0xc0, !PT ;  /* 0x000000ff16167812 */ /* 0x000fe400078ec0ff */
[----:B------:R-:W-:Y:S02]  /*0d00*/  LOP3.LUT R7, R14, 0xff, RZ, 0xc0, !PT ;  /* 0x000000ff0e077812 */ /* 0x000fe400078ec0ff */
[----:B------:R-:W-:Y:S01]  /*0d10*/  LOP3.LUT R10, R10, 0xff, RZ, 0xc0, !PT ;  /* 0x000000ff0a0a7812 */ /* 0x000fe200078ec0ff */
[----:B------:R-:W-:Y:S01]  /*0d20*/  IMAD.IADD R22, R21, 0x1, -R22 ;  /* 0x0000000115167824 */ /* 0x000fe200078e0a16 */
[----:B-1----:R-:W-:Y:S01]  /*0d30*/  LOP3.LUT R3, R27, 0xff, RZ, 0xc0, !PT ;  /* 0x000000ff1b037812 */ /* 0x002fe200078ec0ff */
[----:B------:R-:W-:Y:S01]  /*0d40*/  IMAD.IADD R7, R7, 0x1, -R24 ;  /* 0x0000000107077824 */ /* 0x000fe200078e0a18 */
[----:B------:R-:W-:-:S04]  /*0d50*/  DEPBAR.LE SB5, 0x1 ;  /* 0x0000d0400000791a */ /* 0x000fc80000000000 */
[----:B------:R-:W-:Y:S02]  /*0d60*/  LOP3.LUT R12, R12, 0xff, RZ, 0xc0, !PT ;  /* 0x000000ff0c0c7812 */ /* 0x000fe400078ec0ff */
[----:B------:R-:W-:Y:S01]  /*0d70*/  IABS R8, R22 ;  /* 0x0000001600087213 */ /* 0x000fe20000000000 */
[----:B------:R-:W-:Y:S01]  /*0d80*/  IMAD.IADD R3, R3, 0x1, R28 ;  /* 0x0000000103037824 */ /* 0x000fe200078e021c */
[----:B------:R-:W-:Y:S02]  /*0d90*/  IABS R9, R7 ;  /* 0x0000000700097213 */ /* 0x000fe40000000000 */
[----:B------:R-:W-:Y:S02]  /*0da0*/  LOP3.LUT R7, R16, 0xff, RZ, 0xc0, !PT ;  /* 0x000000ff10077812 */ /* 0x000fe400078ec0ff */
[----:B------:R-:W-:Y:S01]  /*0db0*/  LOP3.LUT R6, R6, 0xffff, RZ, 0xc0, !PT ;  /* 0x0000ffff06067812 */ /* 0x000fe200078ec0ff */
[----:B------:R-:W-:Y:S02]  /*0dc0*/  IMAD.IADD R8, R8, 0x1, R9 ;  /* 0x0000000108087824 */ /* 0x000fe400078e0209 */
[----:B------:R-:W-:-:S02]  /*0dd0*/  IMAD.IADD R4, R10, 0x1, R7 ;  /* 0x000000010a047824 */ /* 0x000fc400078e0207 */
[----:B------:R-:W-:Y:S01]  /*0de0*/  IMAD.IADD R7, R10, 0x1, -R7 ;  /* 0x000000010a077824 */ /* 0x000fe200078e0a07 */
[----:B------:R-:W-:Y:S02]  /*0df0*/  LOP3.LUT R8, R8, 0xffff, RZ, 0xc0, !PT ;  /* 0x0000ffff08087812 */ /* 0x000fe400078ec0ff */
[----:B------:R-:W-:Y:S02]  /*0e00*/  SHF.R.U32.HI R4, RZ, 0x1, R4 ;  /* 0x00000001ff047819 */ /* 0x000fe40000011604 */
[----:B------:R-:W-:Y:S02]  /*0e10*/  SHF.R.U32.HI R8, RZ, 0x1, R8 ;  /* 0x00000001ff087819 */ /* 0x000fe40000011608 */
[----:B------:R-:W-:Y:S02]  /*0e20*/  IABS R10, R7 ;  /* 0x00000007000a7213 */ /* 0x000fe40000000000 */
[----:B-----5:R-:W-:Y:S02]  /*0e30*/  LOP3.LUT R7, R18, 0xff, RZ, 0xc0, !PT ;  /* 0x000000ff12077812 */ /* 0x020fe400078ec0ff */
[----:B------:R-:W-:-:S03]  /*0e40*/  LOP3.LUT R9, R8, 0xffff, RZ, 0xc0, !PT ;  /* 0x0000ffff08097812 */ /* 0x000fc600078ec0ff */
[----:B------:R-:W-:Y:S01]  /*0e50*/  IMAD.IADD R7, R12, 0x1, R7 ;  /* 0x000000010c077824 */ /* 0x000fe200078e0207 */
[----:B------:R-:W-:Y:S01]  /*0e60*/  VIMNMX3.U32 R9, R10, R6, R9, !PT ;  /* 0x000000060a09720f */ /* 0x000fe20007800009 */
[----:B------:R-:W-:Y:S06]  /*0e70*/  BRA.U UP0, `(.L_x_1) ;  /* 0x0000000100307547 */ /* 0x000fec000b800000 */
[--C-:B------:R-:W-:Y:S02]  /*0e80*/  IMAD.MOV R6, RZ, RZ, -R21.reuse ;  /* 0x000000ffff067224 */ /* 0x100fe400078e0a15 */
[--C-:B------:R-:W-:Y:S02]  /*0e90*/  IMAD.MOV R8, RZ, RZ, -R24.reuse ;  /* 0x000000ffff087224 */ /* 0x100fe400078e0a18 */
[C---:B------:R-:W-:Y:S01]  /*0ea0*/  IMAD.IADD R21, R4.reuse, 0x1, -R21 ;  /* 0x0000000104157824 */ /* 0x040fe200078e0a15 */
[----:B------:R-:W-:Y:S01]  /*0eb0*/  LEA.HI R6, R7, R6, RZ, 0x1f ;  /* 0x0000000607067211 */ /* 0x000fe200078ff8ff */
[----:B------:R-:W-:Y:S01]  /*0ec0*/  IMAD.IADD R24, R4, 0x1, -R24 ;  /* 0x0000000104187824 */ /* 0x000fe200078e0a18 */
[----:B------:R-:W-:-:S04]  /*0ed0*/  LEA.HI R3, R3, R8, RZ, 0x1f ;  /* 0x0000000803037211 */ /* 0x000fc800078ff8ff */
[CC--:B------:R-:W-:Y:S02]  /*0ee0*/  VIMNMX R7, PT, PT, R3.reuse, R6.reuse, PT ;  /* 0x0000000603077248 */ /* 0x0c0fe40003fe0100 */
[----:B------:R-:W-:Y:S02]  /*0ef0*/  VIMNMX R3, PT, PT, R3, R6, !PT ;  /* 0x0000000603037248 */ /* 0x000fe40007fe0100 */
[CC--:B------:R-:W-:Y:S02]  /*0f00*/  VIMNMX3 R7, R21.reuse, R24.reuse, R7, !PT ;  /* 0x000000181507720f */ /* 0x0c0fe40007800107 */
[----:B------:R-:W-:-:S03]  /*0f10*/  VIMNMX3 R24, R21, R24, R3, PT ;  /* 0x000000181518720f */ /* 0x000fc60003800103 */
[----:B------:R-:W-:-:S05]  /*0f20*/  IMAD.MOV R7, RZ, RZ, -R7 ;  /* 0x000000ffff077224 */ /* 0x000fca00078e0a07 */
[----:B------:R-:W-:-:S07]  /*0f30*/  VIMNMX3 R9, R9, R24, R7, !PT ;  /* 0x000000180909720f */ /* 0x000fce0007800107 */
.L_x_1:
[----:B------:R-:W0:Y:S01]  /*0f40*/  LDCU UR4, c[0x0][0x3a8] ;  /* 0x00007500ff0477ac */ /* 0x000e220008000800 */
[----:B------:R-:W1:Y:S01]  /*0f50*/  LDCU.64 UR6, c[0x0][0x380] ;  /* 0x00007000ff0677ac */ /* 0x000e620008000a00 */
[----:B0-----:R-:W-:Y:S01]  /*0f60*/  IMAD R3, R0, UR4, R2 ;  /* 0x0000000400037c24 */ /* 0x001fe2000f8e0202 */
[----:B------:R-:W-:-:S04]  /*0f70*/  SHF.R.U32.HI R0, RZ, 0x1, R5 ;  /* 0x00000001ff007819 */ /* 0x000fc80000011605 */
[----:B-1----:R-:W-:Y:S02]  /*0f80*/  IADD3 R2, P0, PT, R3, UR6, RZ ;  /* 0x0000000603027c10 */ /* 0x002fe4000ff1e0ff */
[----:B------:R-:W-:Y:S02]  /*0f90*/  VIADDMNMX.U32 R0, R9, R4, R0, PT ;  /* 0x0000000409007246 */ /* 0x000fe40003800000 */
[----:B------:R-:W-:Y:S02]  /*0fa0*/  LEA.HI.X.SX32 R3, R3, UR7, 0x1, P0 ;  /* 0x0000000703037c11 */ /* 0x000fe400080f0eff */
[----:B------:R-:W-:-:S05]  /*0fb0*/  VIADDMNMX R9, R4, -R9, R0, !PT ;  /* 0x8000000904097246 */ /* 0x000fca0007800100 */
[----:B------:R-:W-:Y:S01]  /*0fc0*/  STG.E.U8 desc[UR10][R2.64], R9 ;  /* 0x0000000902007986 */ /* 0x000fe2000c10110a */
[----:B------:R-:W-:Y:S05]  /*0fd0*/  EXIT ;  /* 0x000000000000794d */ /* 0x000fea0003800000 */
.L_x_2:
[----:B------:R-:W-:-:S00]  /*0fe0*/  BRA `(.L_x_2) ;  /* 0xfffffffc00fc7947 */ /* 0x000fc0000383ffff */
[----:B------:R-:W-:-:S00]  /*0ff0*/  NOP ;  /* 0x0000000000007918 */ /* 0x000fc00000000000 */
        /* <DEDUP_REMOVED lines=8> */
.L_x_3:


//--------------------- .nv.shared.reserved.0     --------------------------
	.section	.nv.shared.reserved.0,"aw",@nobits
	.weak		__nv_reservedSMEM_offset_0_alias
	.size		__nv_reservedSMEM_offset_0_alias, 0, 64
	.other		__nv_reservedSMEM_offset_0_alias,@"STO_CUDA_RESERVED_SHARED STV_DEFAULT"
__nv_reservedSMEM_offset_0_alias:
	.zero		0
	.zero		64


//--------------------- .nv.constant0._Z11yadif_ucharPhyyyiiiiiiib --------------------------
	.section	.nv.constant0._Z11yadif_ucharPhyyyiiiiiiib,"a",@progbits
	.sectionflags	@""
	.align	4
.nv.constant0._Z11yadif_ucharPhyyyiiiiiiib:
	.zero		957


//--------------------- SYMBOLS --------------------------

	.type		.nv.reservedSmem.offset0,@object
	.size		.nv.reservedSmem.offset0,0x4
